//
// Generated by NVIDIA NVVM Compiler
//
// Compiler Build ID: CL-36424714
// Cuda compilation tools, release 13.0, V13.0.88
// Based on NVVM 20.0.0
//

.version 9.0
.target sm_100
.address_size 64

	// .globl	_Z23parallelMatrixMulKernelPKdS0_Pdmm
// _ZZ29parallelMatrixMulSharedKernelPKdS0_PdmmE2as has been demoted
// _ZZ29parallelMatrixMulSharedKernelPKdS0_PdmmE2bs has been demoted

.visible .entry _Z23parallelMatrixMulKernelPKdS0_Pdmm(
	.param .u64 .ptr .align 1 _Z23parallelMatrixMulKernelPKdS0_Pdmm_param_0,
	.param .u64 .ptr .align 1 _Z23parallelMatrixMulKernelPKdS0_Pdmm_param_1,
	.param .u64 .ptr .align 1 _Z23parallelMatrixMulKernelPKdS0_Pdmm_param_2,
	.param .u64 _Z23parallelMatrixMulKernelPKdS0_Pdmm_param_3,
	.param .u64 _Z23parallelMatrixMulKernelPKdS0_Pdmm_param_4
)
{
	.reg .pred 	%p<10>;
	.reg .b32 	%r<10>;
	.reg .b64 	%rd<79>;
	.reg .b64 	%fd<68>;

	ld.param.u64 	%rd27, [_Z23parallelMatrixMulKernelPKdS0_Pdmm_param_0];
	ld.param.u64 	%rd28, [_Z23parallelMatrixMulKernelPKdS0_Pdmm_param_1];
	ld.param.u64 	%rd25, [_Z23parallelMatrixMulKernelPKdS0_Pdmm_param_3];
	ld.param.u64 	%rd26, [_Z23parallelMatrixMulKernelPKdS0_Pdmm_param_4];
	cvta.to.global.u64 	%rd1, %rd28;
	cvta.to.global.u64 	%rd2, %rd27;
	mov.u32 	%r3, %ntid.y;
	mov.u32 	%r4, %ctaid.y;
	mov.u32 	%r5, %tid.y;
	mad.lo.s32 	%r6, %r3, %r4, %r5;
	cvt.u64.u32 	%rd3, %r6;
	mul.lo.s64 	%rd4, %rd25, %rd3;
	mov.u32 	%r7, %ntid.x;
	mov.u32 	%r8, %ctaid.x;
	mul.lo.s32 	%r1, %r7, %r8;
	mov.u32 	%r2, %tid.x;
	add.s32 	%r9, %r1, %r2;
	cvt.u64.u32 	%rd5, %r9;
	setp.eq.s64 	%p1, %rd25, 0;
	mov.f64 	%fd67, 0d0000000000000000;
	@%p1 bra 	$L__BB0_12;
	and.b64  	%rd6, %rd25, 7;
	setp.lt.u64 	%p2, %rd25, 8;
	mov.f64 	%fd67, 0d0000000000000000;
	mov.b64 	%rd77, 0;
	@%p2 bra 	$L__BB0_4;
	and.b64  	%rd77, %rd25, -8;
	shl.b64 	%rd30, %rd5, 3;
	add.s64 	%rd74, %rd1, %rd30;
	shl.b64 	%rd9, %rd26, 6;
	shl.b64 	%rd31, %rd4, 3;
	add.s64 	%rd32, %rd31, %rd2;
	add.s64 	%rd73, %rd32, 32;
	shl.b64 	%rd11, %rd26, 3;
	mov.f64 	%fd67, 0d0000000000000000;
	mov.u64 	%rd75, %rd77;
$L__BB0_3:
	.pragma "nounroll";
	ld.global.f64 	%fd17, [%rd73+-32];
	ld.global.f64 	%fd18, [%rd74];
	fma.rn.f64 	%fd19, %fd17, %fd18, %fd67;
	ld.global.f64 	%fd20, [%rd73+-24];
	add.s64 	%rd33, %rd74, %rd11;
	ld.global.f64 	%fd21, [%rd33];
	fma.rn.f64 	%fd22, %fd20, %fd21, %fd19;
	ld.global.f64 	%fd23, [%rd73+-16];
	add.s64 	%rd34, %rd33, %rd11;
	ld.global.f64 	%fd24, [%rd34];
	fma.rn.f64 	%fd25, %fd23, %fd24, %fd22;
	ld.global.f64 	%fd26, [%rd73+-8];
	add.s64 	%rd35, %rd34, %rd11;
	ld.global.f64 	%fd27, [%rd35];
	fma.rn.f64 	%fd28, %fd26, %fd27, %fd25;
	ld.global.f64 	%fd29, [%rd73];
	add.s64 	%rd36, %rd35, %rd11;
	ld.global.f64 	%fd30, [%rd36];
	fma.rn.f64 	%fd31, %fd29, %fd30, %fd28;
	ld.global.f64 	%fd32, [%rd73+8];
	add.s64 	%rd37, %rd36, %rd11;
	ld.global.f64 	%fd33, [%rd37];
	fma.rn.f64 	%fd34, %fd32, %fd33, %fd31;
	ld.global.f64 	%fd35, [%rd73+16];
	add.s64 	%rd38, %rd37, %rd11;
	ld.global.f64 	%fd36, [%rd38];
	fma.rn.f64 	%fd37, %fd35, %fd36, %fd34;
	ld.global.f64 	%fd38, [%rd73+24];
	add.s64 	%rd39, %rd38, %rd11;
	ld.global.f64 	%fd39, [%rd39];
	fma.rn.f64 	%fd67, %fd38, %fd39, %fd37;
	add.s64 	%rd75, %rd75, -8;
	add.s64 	%rd74, %rd74, %rd9;
	add.s64 	%rd73, %rd73, 64;
	setp.ne.s64 	%p3, %rd75, 0;
	@%p3 bra 	$L__BB0_3;
$L__BB0_4:
	setp.eq.s64 	%p4, %rd6, 0;
	@%p4 bra 	$L__BB0_12;
	and.b64  	%rd19, %rd25, 3;
	setp.lt.u64 	%p5, %rd6, 4;
	@%p5 bra 	$L__BB0_7;
	add.s64 	%rd40, %rd77, %rd4;
	shl.b64 	%rd41, %rd40, 3;
	add.s64 	%rd42, %rd2, %rd41;
	ld.global.f64 	%fd41, [%rd42];
	mad.lo.s64 	%rd43, %rd77, %rd26, %rd5;
	shl.b64 	%rd44, %rd43, 3;
	add.s64 	%rd45, %rd1, %rd44;
	ld.global.f64 	%fd42, [%rd45];
	fma.rn.f64 	%fd43, %fd41, %fd42, %fd67;
	ld.global.f64 	%fd44, [%rd42+8];
	shl.b64 	%rd46, %rd26, 3;
	add.s64 	%rd47, %rd45, %rd46;
	ld.global.f64 	%fd45, [%rd47];
	fma.rn.f64 	%fd46, %fd44, %fd45, %fd43;
	ld.global.f64 	%fd47, [%rd42+16];
	add.s64 	%rd48, %rd47, %rd46;
	ld.global.f64 	%fd48, [%rd48];
	fma.rn.f64 	%fd49, %fd47, %fd48, %fd46;
	ld.global.f64 	%fd50, [%rd42+24];
	add.s64 	%rd49, %rd48, %rd46;
	ld.global.f64 	%fd51, [%rd49];
	fma.rn.f64 	%fd67, %fd50, %fd51, %fd49;
	add.s64 	%rd77, %rd77, 4;
$L__BB0_7:
	setp.eq.s64 	%p6, %rd19, 0;
	@%p6 bra 	$L__BB0_12;
	setp.eq.s64 	%p7, %rd19, 1;
	@%p7 bra 	$L__BB0_10;
	add.s64 	%rd50, %rd77, %rd4;
	shl.b64 	%rd51, %rd50, 3;
	add.s64 	%rd52, %rd2, %rd51;
	ld.global.f64 	%fd53, [%rd52];
	mad.lo.s64 	%rd53, %rd77, %rd26, %rd5;
	shl.b64 	%rd54, %rd53, 3;
	add.s64 	%rd55, %rd1, %rd54;
	ld.global.f64 	%fd54, [%rd55];
	fma.rn.f64 	%fd55, %fd53, %fd54, %fd67;
	ld.global.f64 	%fd56, [%rd52+8];
	shl.b64 	%rd56, %rd26, 3;
	add.s64 	%rd57, %rd55, %rd56;
	ld.global.f64 	%fd57, [%rd57];
	fma.rn.f64 	%fd67, %fd56, %fd57, %fd55;
	add.s64 	%rd77, %rd77, 2;
$L__BB0_10:
	and.b64  	%rd58, %rd25, 1;
	setp.eq.b64 	%p8, %rd58, 1;
	not.pred 	%p9, %p8;
	@%p9 bra 	$L__BB0_12;
	add.s64 	%rd59, %rd77, %rd4;
	shl.b64 	%rd60, %rd59, 3;
	add.s64 	%rd61, %rd2, %rd60;
	ld.global.f64 	%fd58, [%rd61];
	mad.lo.s64 	%rd62, %rd77, %rd26, %rd5;
	shl.b64 	%rd63, %rd62, 3;
	add.s64 	%rd64, %rd1, %rd63;
	ld.global.f64 	%fd59, [%rd64];
	fma.rn.f64 	%fd67, %fd58, %fd59, %fd67;
$L__BB0_12:
	ld.param.u64 	%rd72, [_Z23parallelMatrixMulKernelPKdS0_Pdmm_param_2];
	cvta.to.global.u64 	%rd65, %rd72;
	cvt.u64.u32 	%rd66, %r1;
	cvt.u64.u32 	%rd67, %r2;
	add.s64 	%rd68, %rd66, %rd67;
	mad.lo.s64 	%rd69, %rd26, %rd3, %rd68;
	shl.b64 	%rd70, %rd69, 3;
	add.s64 	%rd71, %rd65, %rd70;
	st.global.f64 	[%rd71], %fd67;
	ret;

}
	// .globl	_Z29parallelMatrixMulSharedKernelPKdS0_Pdmm
.visible .entry _Z29parallelMatrixMulSharedKernelPKdS0_Pdmm(
	.param .u64 .ptr .align 1 _Z29parallelMatrixMulSharedKernelPKdS0_Pdmm_param_0,
	.param .u64 .ptr .align 1 _Z29parallelMatrixMulSharedKernelPKdS0_Pdmm_param_1,
	.param .u64 .ptr .align 1 _Z29parallelMatrixMulSharedKernelPKdS0_Pdmm_param_2,
	.param .u64 _Z29parallelMatrixMulSharedKernelPKdS0_Pdmm_param_3,
	.param .u64 _Z29parallelMatrixMulSharedKernelPKdS0_Pdmm_param_4
)
{
	.reg .pred 	%p<3>;
	.reg .b32 	%r<23>;
	.reg .b64 	%rd<40>;
	.reg .b64 	%fd<57>;
	// demoted variable
	.shared .align 8 .b8 _ZZ29parallelMatrixMulSharedKernelPKdS0_PdmmE2as[2048];
	// demoted variable
	.shared .align 8 .b8 _ZZ29parallelMatrixMulSharedKernelPKdS0_PdmmE2bs[2048];
	ld.param.u64 	%rd15, [_Z29parallelMatrixMulSharedKernelPKdS0_Pdmm_param_3];
	ld.param.u64 	%rd16, [_Z29parallelMatrixMulSharedKernelPKdS0_Pdmm_param_4];
	mov.u32 	%r1, %ctaid.x;
	mov.u32 	%r7, %ctaid.y;
	cvt.u64.u32 	%rd1, %r7;
	mov.u32 	%r8, %tid.x;
	cvt.u64.u32 	%rd2, %r8;
	mov.u32 	%r9, %tid.y;
	cvt.u64.u32 	%rd3, %r9;
	mul.lo.s64 	%rd17, %rd15, %rd1;
	shl.b64 	%rd18, %rd17, 4;
	add.s64 	%rd19, %rd15, %rd18;
	add.s64 	%rd4, %rd19, -1;
	cvt.s64.s32 	%rd39, %rd18;
	setp.gt.u64 	%p1, %rd39, %rd4;
	mov.f64 	%fd56, 0d0000000000000000;
	@%p1 bra 	$L__BB1_3;
	ld.param.u64 	%rd37, [_Z29parallelMatrixMulSharedKernelPKdS0_Pdmm_param_1];
	ld.param.u64 	%rd36, [_Z29parallelMatrixMulSharedKernelPKdS0_Pdmm_param_0];
	cvt.u32.u64 	%r10, %rd3;
	shl.b32 	%r22, %r1, 4;
	mad.lo.s64 	%rd6, %rd15, %rd3, %rd2;
	shl.b32 	%r11, %r10, 7;
	mov.u32 	%r12, _ZZ29parallelMatrixMulSharedKernelPKdS0_PdmmE2as;
	add.s32 	%r3, %r12, %r11;
	mad.lo.s64 	%rd7, %rd16, %rd3, %rd2;
	cvt.u32.u64 	%r13, %rd16;
	shl.b32 	%r4, %r13, 4;
	cvta.to.global.u64 	%rd8, %rd36;
	cvta.to.global.u64 	%rd9, %rd37;
	mov.f64 	%fd56, 0d0000000000000000;
	cvt.u32.u64 	%r14, %rd2;
	shl.b32 	%r15, %r14, 3;
	add.s32 	%r16, %r3, %r15;
$L__BB1_2:
	add.s64 	%rd20, %rd6, %rd39;
	shl.b64 	%rd21, %rd20, 3;
	add.s64 	%rd22, %rd8, %rd21;
	ld.global.f64 	%fd6, [%rd22];
	st.shared.f64 	[%r16], %fd6;
	cvt.s64.s32 	%rd23, %r22;
	add.s64 	%rd24, %rd7, %rd23;
	shl.b64 	%rd25, %rd24, 3;
	add.s64 	%rd26, %rd9, %rd25;
	ld.global.f64 	%fd7, [%rd26];
	cvt.u32.u64 	%r17, %rd3;
	shl.b32 	%r18, %r17, 7;
	mov.u32 	%r19, _ZZ29parallelMatrixMulSharedKernelPKdS0_PdmmE2bs;
	add.s32 	%r20, %r19, %r15;
	add.s32 	%r21, %r20, %r18;
	st.shared.f64 	[%r21], %fd7;
	bar.sync 	0;
	ld.shared.f64 	%fd8, [%r3];
	ld.shared.f64 	%fd9, [%r20];
	fma.rn.f64 	%fd10, %fd8, %fd9, %fd56;
	ld.shared.f64 	%fd11, [%r3+8];
	ld.shared.f64 	%fd12, [%r20+128];
	fma.rn.f64 	%fd13, %fd11, %fd12, %fd10;
	ld.shared.f64 	%fd14, [%r3+16];
	ld.shared.f64 	%fd15, [%r20+256];
	fma.rn.f64 	%fd16, %fd14, %fd15, %fd13;
	ld.shared.f64 	%fd17, [%r3+24];
	ld.shared.f64 	%fd18, [%r20+384];
	fma.rn.f64 	%fd19, %fd17, %fd18, %fd16;
	ld.shared.f64 	%fd20, [%r3+32];
	ld.shared.f64 	%fd21, [%r20+512];
	fma.rn.f64 	%fd22, %fd20, %fd21, %fd19;
	ld.shared.f64 	%fd23, [%r3+40];
	ld.shared.f64 	%fd24, [%r20+640];
	fma.rn.f64 	%fd25, %fd23, %fd24, %fd22;
	ld.shared.f64 	%fd26, [%r3+48];
	ld.shared.f64 	%fd27, [%r20+768];
	fma.rn.f64 	%fd28, %fd26, %fd27, %fd25;
	ld.shared.f64 	%fd29, [%r3+56];
	ld.shared.f64 	%fd30, [%r20+896];
	fma.rn.f64 	%fd31, %fd29, %fd30, %fd28;
	ld.shared.f64 	%fd32, [%r3+64];
	ld.shared.f64 	%fd33, [%r20+1024];
	fma.rn.f64 	%fd34, %fd32, %fd33, %fd31;
	ld.shared.f64 	%fd35, [%r3+72];
	ld.shared.f64 	%fd36, [%r20+1152];
	fma.rn.f64 	%fd37, %fd35, %fd36, %fd34;
	ld.shared.f64 	%fd38, [%r3+80];
	ld.shared.f64 	%fd39, [%r20+1280];
	fma.rn.f64 	%fd40, %fd38, %fd39, %fd37;
	ld.shared.f64 	%fd41, [%r3+88];
	ld.shared.f64 	%fd42, [%r20+1408];
	fma.rn.f64 	%fd43, %fd41, %fd42, %fd40;
	ld.shared.f64 	%fd44, [%r3+96];
	ld.shared.f64 	%fd45, [%r20+1536];
	fma.rn.f64 	%fd46, %fd44, %fd45, %fd43;
	ld.shared.f64 	%fd47, [%r3+104];
	ld.shared.f64 	%fd48, [%r20+1664];
	fma.rn.f64 	%fd49, %fd47, %fd48, %fd46;
	ld.shared.f64 	%fd50, [%r3+112];
	ld.shared.f64 	%fd51, [%r20+1792];
	fma.rn.f64 	%fd52, %fd50, %fd51, %fd49;
	ld.shared.f64 	%fd53, [%r3+120];
	ld.shared.f64 	%fd54, [%r20+1920];
	fma.rn.f64 	%fd56, %fd53, %fd54, %fd52;
	bar.sync 	0;
	add.s32 	%r22, %r4, %r22;
	add.s64 	%rd27, %rd39, 16;
	cvt.s64.s32 	%rd39, %rd27;
	setp.le.u64 	%p2, %rd39, %rd4;
	@%p2 bra 	$L__BB1_2;
$L__BB1_3:
	ld.param.u64 	%rd38, [_Z29parallelMatrixMulSharedKernelPKdS0_Pdmm_param_2];
	cvta.to.global.u64 	%rd28, %rd38;
	shl.b64 	%rd29, %rd1, 4;
	mul.wide.u32 	%rd30, %r1, 16;
	add.s64 	%rd31, %rd29, %rd3;
	add.s64 	%rd32, %rd30, %rd2;
	mad.lo.s64 	%rd33, %rd31, %rd16, %rd32;
	shl.b64 	%rd34, %rd33, 3;
	add.s64 	%rd35, %rd28, %rd34;
	st.global.f64 	[%rd35], %fd56;
	ret;

}


// ===== COMPILED SASS (sm_100) =====

	.target	sm_100

	.elftype	@"ET_EXEC"


//--------------------- .note.nv.tkinfo           --------------------------
	.section	.note.nv.tkinfo,"",@"SHT_NOTE"
	.sectionflags	@"SHF_NOTE_NV_TKINFO"
	.tkinfo
        /*0018*/ 	.word	0x00000002
        /*0030*/ 	.string	""
        /*0030*/ 	.string	"ptxas"
        /*0030*/ 	.string	"Cuda compilation tools, release 13.0, V13.0.88"
        /*0030*/ 	.string	"Build cuda_13.0.r13.0/compiler.36424714_0"
        /*0030*/ 	.string	"-arch sm_100 -m 64 "



//--------------------- .note.nv.cuinfo           --------------------------
	.section	.note.nv.cuinfo,"",@"SHT_NOTE"
	.sectionflags	@"SHF_NOTE_NV_CUINFO"
        /*0018*/ 	.short	0x0002
        /*001a*/ 	.short	0x0064
        /*001c*/ 	.short	0x0082
	.zero		2


//--------------------- .nv.info                  --------------------------
	.section	.nv.info,"",@"SHT_CUDA_INFO"
	.align	4


	//----- nvinfo : EIATTR_REGCOUNT
	.align		4
        /*0000*/ 	.byte	0x04, 0x2f
        /*0002*/ 	.short	(.L_1 - .L_0)
	.align		4
.L_0:
        /*0004*/ 	.word	index@(_Z23parallelMatrixMulKernelPKdS0_Pdmm)
        /*0008*/ 	.word	0x00000020


	//----- nvinfo : EIATTR_FRAME_SIZE
	.align		4
.L_1:
        /*000c*/ 	.byte	0x04, 0x11
        /*000e*/ 	.short	(.L_3 - .L_2)
	.align		4
.L_2:
        /*0010*/ 	.word	index@(_Z23parallelMatrixMulKernelPKdS0_Pdmm)
        /*0014*/ 	.word	0x00000000


	//----- nvinfo : EIATTR_REGCOUNT
	.align		4
.L_3:
        /*0018*/ 	.byte	0x04, 0x2f
        /*001a*/ 	.short	(.L_5 - .L_4)
	.align		4
.L_4:
        /*001c*/ 	.word	index@(_Z29parallelMatrixMulSharedKernelPKdS0_Pdmm)
        /*0020*/ 	.word	0x00000028


	//----- nvinfo : EIATTR_FRAME_SIZE
	.align		4
.L_5:
        /*0024*/ 	.byte	0x04, 0x11
        /*0026*/ 	.short	(.L_7 - .L_6)
	.align		4
.L_6:
        /*0028*/ 	.word	index@(_Z29parallelMatrixMulSharedKernelPKdS0_Pdmm)
        /*002c*/ 	.word	0x00000000


	//----- nvinfo : EIATTR_MIN_STACK_SIZE
	.align		4
.L_7:
        /*0030*/ 	.byte	0x04, 0x12
        /*0032*/ 	.short	(.L_9 - .L_8)
	.align		4
.L_8:
        /*0034*/ 	.word	index@(_Z29parallelMatrixMulSharedKernelPKdS0_Pdmm)
        /*0038*/ 	.word	0x00000000


	//----- nvinfo : EIATTR_MIN_STACK_SIZE
	.align		4
.L_9:
        /*003c*/ 	.byte	0x04, 0x12
        /*003e*/ 	.short	(.L_11 - .L_10)
	.align		4
.L_10:
        /*0040*/ 	.word	index@(_Z23parallelMatrixMulKernelPKdS0_Pdmm)
        /*0044*/ 	.word	0x00000000
.L_11:


//--------------------- .nv.compat                --------------------------
	.section	.nv.compat,"",@"SHT_CUDA_COMPAT_INFO"
	.align	4
        /*0000*/ 	.byte	0x02, 0x09, 0x00, 0x00, 0x02, 0x02, 0x01, 0x00, 0x02, 0x05, 0x05, 0x00, 0x03, 0x07, 0x01, 0x01
        /*0010*/ 	.byte	0x02, 0x03, 0x00, 0x00, 0x02, 0x06, 0x01, 0x00, 0x04, 0x0b, 0x08, 0x00, 0x01, 0x00, 0x00, 0x00
        /*0020*/ 	.byte	0x00, 0x00, 0x00, 0x00


//--------------------- .nv.info._Z29parallelMatrixMulSharedKernelPKdS0_Pdmm --------------------------
	.section	.nv.info._Z29parallelMatrixMulSharedKernelPKdS0_Pdmm,"",@"SHT_CUDA_INFO"
	.sectionflags	@""
	.align	4


	//----- nvinfo : EIATTR_CUDA_API_VERSION
	.align		4
        /*0000*/ 	.byte	0x04, 0x37
        /*0002*/ 	.short	(.L_13 - .L_12)
.L_12:
        /*0004*/ 	.word	0x00000082


	//----- nvinfo : EIATTR_KPARAM_INFO
	.align		4
.L_13:
        /*0008*/ 	.byte	0x04, 0x17
        /*000a*/ 	.short	(.L_15 - .L_14)
.L_14:
        /*000c*/ 	.word	0x00000000
        /*0010*/ 	.short	0x0004
        /*0012*/ 	.short	0x0020
        /*0014*/ 	.byte	0x00, 0xf0, 0x21, 0x00


	//----- nvinfo : EIATTR_KPARAM_INFO
	.align		4
.L_15:
        /*0018*/ 	.byte	0x04, 0x17
        /*001a*/ 	.short	(.L_17 - .L_16)
.L_16:
        /*001c*/ 	.word	0x00000000
        /*0020*/ 	.short	0x0003
        /*0022*/ 	.short	0x0018
        /*0024*/ 	.byte	0x00, 0xf0, 0x21, 0x00


	//----- nvinfo : EIATTR_KPARAM_INFO
	.align		4
.L_17:
        /*0028*/ 	.byte	0x04, 0x17
        /*002a*/ 	.short	(.L_19 - .L_18)
.L_18:
        /*002c*/ 	.word	0x00000000
        /*0030*/ 	.short	0x0002
        /*0032*/ 	.short	0x0010
        /*0034*/ 	.byte	0x00, 0xf5, 0x21, 0x00


	//----- nvinfo : EIATTR_KPARAM_INFO
	.align		4
.L_19:
        /*0038*/ 	.byte	0x04, 0x17
        /*003a*/ 	.short	(.L_21 - .L_20)
.L_20:
        /*003c*/ 	.word	0x00000000
        /*0040*/ 	.short	0x0001
        /*0042*/ 	.short	0x0008
        /*0044*/ 	.byte	0x00, 0xf5, 0x21, 0x00


	//----- nvinfo : EIATTR_KPARAM_INFO
	.align		4
.L_21:
        /*0048*/ 	.byte	0x04, 0x17
        /*004a*/ 	.short	(.L_23 - .L_22)
.L_22:
        /*004c*/ 	.word	0x00000000
        /*0050*/ 	.short	0x0000
        /*0052*/ 	.short	0x0000
        /*0054*/ 	.byte	0x00, 0xf5, 0x21, 0x00


	//----- nvinfo : EIATTR_SPARSE_MMA_MASK
	.align		4
.L_23:
        /*0058*/ 	.byte	0x03, 0x50
        /*005a*/ 	.short	0x0000


	//----- nvinfo : EIATTR_MAXREG_COUNT
	.align		4
        /*005c*/ 	.byte	0x03, 0x1b
        /*005e*/ 	.short	0x00ff


	//----- nvinfo : EIATTR_NUM_BARRIERS
	.align		4
        /*0060*/ 	.byte	0x02, 0x4c
        /*0062*/ 	.byte	0x01
	.zero		1


	//----- nvinfo : EIATTR_MERCURY_ISA_VERSION
	.align		4
        /*0064*/ 	.byte	0x03, 0x5f
        /*0066*/ 	.short	0x0101


	//----- nvinfo : EIATTR_VRC_CTA_INIT_COUNT
	.align		4
        /*0068*/ 	.byte	0x02, 0x4a
	.zero		1
	.zero		1


	//----- nvinfo : EIATTR_EXIT_INSTR_OFFSETS
	.align		4
        /*006c*/ 	.byte	0x04, 0x1c
        /*006e*/ 	.short	(.L_25 - .L_24)


	//   ....[0]....
.L_24:
        /*0070*/ 	.word	0x000006f0


	//----- nvinfo : EIATTR_CBANK_PARAM_SIZE
	.align		4
.L_25:
        /*0074*/ 	.byte	0x03, 0x19
        /*0076*/ 	.short	0x0028


	//----- nvinfo : EIATTR_PARAM_CBANK
	.align		4
        /*0078*/ 	.byte	0x04, 0x0a
        /*007a*/ 	.short	(.L_27 - .L_26)
	.align		4
.L_26:
        /*007c*/ 	.word	index@(.nv.constant0._Z29parallelMatrixMulSharedKernelPKdS0_Pdmm)
        /*0080*/ 	.short	0x0380
        /*0082*/ 	.short	0x0028


	//----- nvinfo : EIATTR_SW_WAR
	.align		4
.L_27:
        /*0084*/ 	.byte	0x04, 0x36
        /*0086*/ 	.short	(.L_29 - .L_28)
.L_28:
        /*0088*/ 	.word	0x00000008
.L_29:


//--------------------- .nv.info._Z23parallelMatrixMulKernelPKdS0_Pdmm --------------------------
	.section	.nv.info._Z23parallelMatrixMulKernelPKdS0_Pdmm,"",@"SHT_CUDA_INFO"
	.sectionflags	@""
	.align	4


	//----- nvinfo : EIATTR_CUDA_API_VERSION
	.align		4
        /*0000*/ 	.byte	0x04, 0x37
        /*0002*/ 	.short	(.L_31 - .L_30)
.L_30:
        /*0004*/ 	.word	0x00000082


	//----- nvinfo : EIATTR_KPARAM_INFO
	.align		4
.L_31:
        /*0008*/ 	.byte	0x04, 0x17
        /*000a*/ 	.short	(.L_33 - .L_32)
.L_32:
        /*000c*/ 	.word	0x00000000
        /*0010*/ 	.short	0x0004
        /*0012*/ 	.short	0x0020
        /*0014*/ 	.byte	0x00, 0xf0, 0x21, 0x00


	//----- nvinfo : EIATTR_KPARAM_INFO
	.align		4
.L_33:
        /*0018*/ 	.byte	0x04, 0x17
        /*001a*/ 	.short	(.L_35 - .L_34)
.L_34:
        /*001c*/ 	.word	0x00000000
        /*0020*/ 	.short	0x0003
        /*0022*/ 	.short	0x0018
        /*0024*/ 	.byte	0x00, 0xf0, 0x21, 0x00


	//----- nvinfo : EIATTR_KPARAM_INFO
	.align		4
.L_35:
        /*0028*/ 	.byte	0x04, 0x17
        /*002a*/ 	.short	(.L_37 - .L_36)
.L_36:
        /*002c*/ 	.word	0x00000000
        /*0030*/ 	.short	0x0002
        /*0032*/ 	.short	0x0010
        /*0034*/ 	.byte	0x00, 0xf5, 0x21, 0x00


	//----- nvinfo : EIATTR_KPARAM_INFO
	.align		4
.L_37:
        /*0038*/ 	.byte	0x04, 0x17
        /*003a*/ 	.short	(.L_39 - .L_38)
.L_38:
        /*003c*/ 	.word	0x00000000
        /*0040*/ 	.short	0x0001
        /*0042*/ 	.short	0x0008
        /*0044*/ 	.byte	0x00, 0xf5, 0x21, 0x00


	//----- nvinfo : EIATTR_KPARAM_INFO
	.align		4
.L_39:
        /*0048*/ 	.byte	0x04, 0x17
        /*004a*/ 	.short	(.L_41 - .L_40)
.L_40:
        /*004c*/ 	.word	0x00000000
        /*0050*/ 	.short	0x0000
        /*0052*/ 	.short	0x0000
        /*0054*/ 	.byte	0x00, 0xf5, 0x21, 0x00


	//----- nvinfo : EIATTR_SPARSE_MMA_MASK
	.align		4
.L_41:
        /*0058*/ 	.byte	0x03, 0x50
        /*005a*/ 	.short	0x0000


	//----- nvinfo : EIATTR_MAXREG_COUNT
	.align		4
        /*005c*/ 	.byte	0x03, 0x1b
        /*005e*/ 	.short	0x00ff


	//----- nvinfo : EIATTR_MERCURY_ISA_VERSION
	.align		4
        /*0060*/ 	.byte	0x03, 0x5f
        /*0062*/ 	.short	0x0101


	//----- nvinfo : EIATTR_VRC_CTA_INIT_COUNT
	.align		4
        /*0064*/ 	.byte	0x02, 0x4a
	.zero		1
	.zero		1


	//----- nvinfo : EIATTR_EXIT_INSTR_OFFSETS
	.align		4
        /*0068*/ 	.byte	0x04, 0x1c
        /*006a*/ 	.short	(.L_43 - .L_42)


	//   ....[0]....
.L_42:
        /*006c*/ 	.word	0x00000bd0


	//----- nvinfo : EIATTR_CBANK_PARAM_SIZE
	.align		4
.L_43:
        /*0070*/ 	.byte	0x03, 0x19
        /*0072*/ 	.short	0x0028


	//----- nvinfo : EIATTR_PARAM_CBANK
	.align		4
        /*0074*/ 	.byte	0x04, 0x0a
        /*0076*/ 	.short	(.L_45 - .L_44)
	.align		4
.L_44:
        /*0078*/ 	.word	index@(.nv.constant0._Z23parallelMatrixMulKernelPKdS0_Pdmm)
        /*007c*/ 	.short	0x0380
        /*007e*/ 	.short	0x0028


	//----- nvinfo : EIATTR_SW_WAR
	.align		4
.L_45:
        /*0080*/ 	.byte	0x04, 0x36
        /*0082*/ 	.short	(.L_47 - .L_46)
.L_46:
        /*0084*/ 	.word	0x00000008
.L_47:


//--------------------- .nv.callgraph             --------------------------
	.section	.nv.callgraph,"",@"SHT_CUDA_CALLGRAPH"
	.align	4
	.sectionentsize	8
	.align		4
        /*0000*/ 	.word	0x00000000
	.align		4
        /*0004*/ 	.word	0xffffffff
	.align		4
        /*0008*/ 	.word	0x00000000
	.align		4
        /*000c*/ 	.word	0xfffffffe
	.align		4
        /*0010*/ 	.word	0x00000000
	.align		4
        /*0014*/ 	.word	0xfffffffd
	.align		4
        /*0018*/ 	.word	0x00000000
	.align		4
        /*001c*/ 	.word	0xfffffffc


//--------------------- .text._Z29parallelMatrixMulSharedKernelPKdS0_Pdmm --------------------------
	.section	.text._Z29parallelMatrixMulSharedKernelPKdS0_Pdmm,"ax",@progbits
	.align	128
        .global         _Z29parallelMatrixMulSharedKernelPKdS0_Pdmm
        .type           _Z29parallelMatrixMulSharedKernelPKdS0_Pdmm,@function
        .size           _Z29parallelMatrixMulSharedKernelPKdS0_Pdmm,(.L_x_9 - _Z29parallelMatrixMulSharedKernelPKdS0_Pdmm)
        .other          _Z29parallelMatrixMulSharedKernelPKdS0_Pdmm,@"STO_CUDA_ENTRY STV_DEFAULT"
_Z29parallelMatrixMulSharedKernelPKdS0_Pdmm:
.text._Z29parallelMatrixMulSharedKernelPKdS0_Pdmm:
[----:B------:R-:W-:Y:S01]  /*0000*/  LDC R1, c[0x0][0x37c] ;  /* 0x0000df00ff017b82 */ /* 0x000fe20000000800 */
[----:B------:R-:W0:Y:S07]  /*0010*/  S2R R17, SR_CTAID.Y ;  /* 0x0000000000117919 */ /* 0x000e2e0000002600 */
[----:B------:R-:W0:Y:S01]  /*0020*/  LDC.64 R12, c[0x0][0x398] ;  /* 0x0000e600ff0c7b82 */ /* 0x000e220000000a00 */
[----:B------:R-:W1:Y:S01]  /*0030*/  LDCU.64 UR8, c[0x0][0x358] ;  /* 0x00006b00ff0877ac */ /* 0x000e620008000a00 */
[----:B------:R-:W-:Y:S01]  /*0040*/  CS2R R10, SRZ ;  /* 0x00000000000a7805 */ /* 0x000fe2000001ff00 */
[----:B------:R-:W2:Y:S01]  /*0050*/  S2R R16, SR_CTAID.X ;  /* 0x0000000000107919 */ /* 0x000ea20000002500 */
[----:B------:R-:W3:Y:S01]  /*0060*/  S2R R26, SR_TID.X ;  /* 0x00000000001a7919 */ /* 0x000ee20000002100 */
[----:B0-----:R-:W-:-:S04]  /*0070*/  IMAD.WIDE.U32 R2, R17, R12, RZ ;  /* 0x0000000c11027225 */ /* 0x001fc800078e00ff */
[----:B------:R-:W-:Y:S02]  /*0080*/  IMAD.SHL.U32 R0, R2, 0x10, RZ ;  /* 0x0000001002007824 */ /* 0x000fe400078e00ff */
[----:B------:R-:W-:-:S03]  /*0090*/  IMAD R5, R17, R13, R3 ;  /* 0x0000000d11057224 */ /* 0x000fc600078e0203 */
[----:B------:R-:W-:Y:S02]  /*00a0*/  IADD3 R3, P0, PT, R0, R12, RZ ;  /* 0x0000000c00037210 */ /* 0x000fe40007f1e0ff */
[----:B------:R-:W-:Y:S02]  /*00b0*/  SHF.L.U64.HI R4, R2, 0x4, R5 ;  /* 0x0000000402047819 */ /* 0x000fe40000010205 */
[----:B------:R-:W-:Y:S01]  /*00c0*/  IADD3 R3, P1, PT, R3, -0x1, RZ ;  /* 0xffffffff03037810 */ /* 0x000fe20007f3e0ff */
[----:B------:R-:W0:Y:S01]  /*00d0*/  S2R R2, SR_TID.Y ;  /* 0x0000000000027919 */ /* 0x000e220000002200 */
[----:B------:R-:W-:Y:S02]  /*00e0*/  SHF.R.S32.HI R9, RZ, 0x1f, R0 ;  /* 0x0000001fff097819 */ /* 0x000fe40000011400 */
[----:B------:R-:W-:Y:S02]  /*00f0*/  IADD3.X R4, PT, PT, R4, -0x1, R13, P1, P0 ;  /* 0xffffffff04047810 */ /* 0x000fe40000fe040d */
[----:B------:R-:W-:-:S04]  /*0100*/  ISETP.GT.U32.AND P0, PT, R0, R3, PT ;  /* 0x000000030000720c */ /* 0x000fc80003f04070 */
[----:B------:R-:W-:-:S13]  /*0110*/  ISETP.GT.U32.AND.EX P0, PT, R9, R4, PT, P0 ;  /* 0x000000040900720c */ /* 0x000fda0003f04100 */
[----:B-123--:R-:W-:Y:S05]  /*0120*/  @P0 BRA `(.L_x_0) ;  /* 0x00000004003c0947 */ /* 0x00efea0003800000 */
[----:B------:R-:W1:Y:S01]  /*0130*/  S2UR UR6, SR_CgaCtaId ;  /* 0x00000000000679c3 */ /* 0x000e620000008800 */
[----:B------:R-:W-:Y:S01]  /*0140*/  UMOV UR4, 0x400 ;  /* 0x0000040000047882 */ /* 0x000fe20000000000 */
[----:B------:R-:W-:Y:S01]  /*0150*/  IMAD.MOV.U32 R27, RZ, RZ, RZ ;  /* 0x000000ffff1b7224 */ /* 0x000fe200078e00ff */
[----:B------:R-:W-:Y:S01]  /*0160*/  UIADD3 UR5, UPT, UPT, UR4, 0x800, URZ ;  /* 0x0000080004057890 */ /* 0x000fe2000fffe0ff */
[----:B------:R-:W-:Y:S01]  /*0170*/  IMAD.MOV.U32 R14, RZ, RZ, R9 ;  /* 0x000000ffff0e7224 */ /* 0x000fe200078e0009 */
[----:B------:R-:W-:Y:S01]  /*0180*/  CS2R R10, SRZ ;  /* 0x00000000000a7805 */ /* 0x000fe2000001ff00 */
[C---:B0-----:R-:W-:Y:S01]  /*0190*/  IMAD.WIDE.U32 R28, R2.reuse, R12, R26 ;  /* 0x0000000c021c7225 */ /* 0x041fe200078e001a */
[----:B------:R-:W0:Y:S01]  /*01a0*/  LDCU.128 UR12, c[0x0][0x380] ;  /* 0x00007000ff0c77ac */ /* 0x000e220008000c00 */
[----:B------:R-:W2:Y:S02]  /*01b0*/  LDC.64 R6, c[0x0][0x3a0] ;  /* 0x0000e800ff067b82 */ /* 0x000ea40000000a00 */
[----:B------:R-:W-:-:S02]  /*01c0*/  IMAD R5, R2, R13, R29 ;  /* 0x0000000d02057224 */ /* 0x000fc400078e021d */
[----:B------:R-:W-:Y:S01]  /*01d0*/  IMAD.SHL.U32 R21, R16, 0x10, RZ ;  /* 0x0000001010157824 */ /* 0x000fe200078e00ff */
[----:B-1----:R-:W-:Y:S02]  /*01e0*/  ULEA UR4, UR6, UR4, 0x18 ;  /* 0x0000000406047291 */ /* 0x002fe4000f8ec0ff */
[----:B------:R-:W-:-:S04]  /*01f0*/  ULEA UR5, UR6, UR5, 0x18 ;  /* 0x0000000506057291 */ /* 0x000fc8000f8ec0ff */
[C---:B------:R-:W-:Y:S01]  /*0200*/  LEA R18, R2.reuse, UR4, 0x7 ;  /* 0x0000000402127c11 */ /* 0x040fe2000f8e38ff */
[----:B--2---:R-:W-:Y:S01]  /*0210*/  IMAD.WIDE.U32 R24, R2, R6, R26 ;  /* 0x0000000602187225 */ /* 0x004fe200078e001a */
[----:B------:R-:W-:-:S03]  /*0220*/  LEA R19, R26, UR5, 0x3 ;  /* 0x000000051a137c11 */ /* 0x000fc6000f8e18ff */
[----:B------:R-:W-:Y:S02]  /*0230*/  IMAD R20, R2, R7, R25 ;  /* 0x0000000702147224 */ /* 0x000fe400078e0219 */
[----:B------:R-:W-:Y:S02]  /*0240*/  IMAD R22, R26, 0x8, R18 ;  /* 0x000000081a167824 */ /* 0x000fe400078e0212 */
[----:B0-----:R-:W-:-:S07]  /*0250*/  IMAD R7, R2, 0x80, R19 ;  /* 0x0000008002077824 */ /* 0x001fce00078e0213 */
.L_x_1:
[----:B------:R-:W-:Y:S02]  /*0260*/  IADD3 R12, P1, PT, R0, R28, RZ ;  /* 0x0000001c000c7210 */ /* 0x000fe40007f3e0ff */
[----:B------:R-:W-:-:S03]  /*0270*/  IADD3 R8, P0, PT, R21, R24, RZ ;  /* 0x0000001815087210 */ /* 0x000fc60007f1e0ff */
[----:B------:R-:W-:Y:S01]  /*0280*/  IMAD.X R13, R14, 0x1, R5, P1 ;  /* 0x000000010e0d7824 */ /* 0x000fe200008e0605 */
[----:B------:R-:W-:Y:S02]  /*0290*/  LEA R36, P1, R12, UR12, 0x3 ;  /* 0x0000000c0c247c11 */ /* 0x000fe4000f8218ff */
[----:B------:R-:W-:Y:S02]  /*02a0*/  LEA.HI.X.SX32 R9, R21, R20, 0x1, P0 ;  /* 0x0000001415097211 */ /* 0x000fe400000f0eff */
[----:B------:R-:W-:Y:S02]  /*02b0*/  LEA R34, P0, R8, UR14, 0x3 ;  /* 0x0000000e08227c11 */ /* 0x000fe4000f8018ff */
[----:B------:R-:W-:Y:S02]  /*02c0*/  LEA.HI.X R37, R12, UR13, R13, 0x3, P1 ;  /* 0x0000000d0c257c11 */ /* 0x000fe400088f1c0d */
[----:B------:R-:W-:-:S04]  /*02d0*/  LEA.HI.X R35, R8, UR15, R9, 0x3, P0 ;  /* 0x0000000f08237c11 */ /* 0x000fc800080f1c09 */
[----:B------:R-:W2:Y:S04]  /*02e0*/  LDG.E.64 R36, desc[UR8][R36.64] ;  /* 0x0000000824247981 */ /* 0x000ea8000c1e1b00 */
[----:B------:R-:W3:Y:S01]  /*02f0*/  LDG.E.64 R34, desc[UR8][R34.64] ;  /* 0x0000000822227981 */ /* 0x000ee2000c1e1b00 */
[----:B------:R-:W-:Y:S02]  /*0300*/  VIADD R0, R0, 0x10 ;  /* 0x0000001000007836 */ /* 0x000fe40000000000 */
[----:B------:R-:W-:-:S03]  /*0310*/  IMAD R21, R6, 0x10, R21 ;  /* 0x0000001006157824 */ /* 0x000fc600078e0215 */
[----:B------:R-:W-:Y:S01]  /*0320*/  ISETP.GT.U32.AND P0, PT, R0, R3, PT ;  /* 0x000000030000720c */ /* 0x000fe20003f04070 */
[----:B--2---:R-:W-:Y:S04]  /*0330*/  STS.64 [R22], R36 ;  /* 0x0000002416007388 */ /* 0x004fe80000000a00 */
[----:B---3--:R-:W-:Y:S01]  /*0340*/  STS.64 [R7], R34 ;  /* 0x0000002207007388 */ /* 0x008fe20000000a00 */
[----:B------:R-:W-:Y:S06]  /*0350*/  BAR.SYNC.DEFER_BLOCKING 0x0 ;  /* 0x0000000000007b1d */ /* 0x000fec0000010000 */
[----:B------:R-:W-:Y:S04]  /*0360*/  LDS.64 R8, [R19] ;  /* 0x0000000013087984 */ /* 0x000fe80000000a00 */
[----:B------:R-:W0:Y:S04]  /*0370*/  LDS.128 R12, [R18] ;  /* 0x00000000120c7984 */ /* 0x000e280000000c00 */
[----:B------:R-:W1:Y:S04]  /*0380*/  LDS.64 R30, [R19+0x80] ;  /* 0x00008000131e7984 */ /* 0x000e680000000a00 */
[----:B------:R-:W-:Y:S04]  /*0390*/  LDS.64 R32, [R19+0x100] ;  /* 0x0001000013207984 */ /* 0x000fe80000000a00 */
[----:B------:R-:W-:Y:S01]  /*03a0*/  LDS.64 R34, [R19+0x200] ;  /* 0x0002000013227984 */ /* 0x000fe20000000a00 */
[----:B0-----:R-:W-:-:S03]  /*03b0*/  DFMA R12, R12, R8, R10 ;  /* 0x000000080c0c722b */ /* 0x001fc6000000000a */
[----:B------:R-:W0:Y:S05]  /*03c0*/  LDS.128 R8, [R18+0x10] ;  /* 0x0000100012087984 */ /* 0x000e2a0000000c00 */
[----:B-1----:R-:W-:Y:S01]  /*03d0*/  DFMA R14, R30, R14, R12 ;  /* 0x0000000e1e0e722b */ /* 0x002fe2000000000c */
[----:B------:R-:W1:Y:S07]  /*03e0*/  LDS.64 R30, [R19+0x180] ;  /* 0x00018000131e7984 */ /* 0x000e6e0000000a00 */
[----:B0-----:R-:W-:-:S02]  /*03f0*/  DFMA R8, R8, R32, R14 ;  /* 0x000000200808722b */ /* 0x001fc4000000000e */
[----:B------:R-:W0:Y:S04]  /*0400*/  LDS.128 R12, [R18+0x20] ;  /* 0x00002000120c7984 */ /* 0x000e280000000c00 */
[----:B------:R-:W-:Y:S02]  /*0410*/  LDS.64 R32, [R19+0x300] ;  /* 0x0003000013207984 */ /* 0x000fe40000000a00 */
[----:B-1----:R-:W-:Y:S02]  /*0420*/  DFMA R10, R30, R10, R8 ;  /* 0x0000000a1e0a722b */ /* 0x002fe40000000008 */
[----:B------:R-:W1:Y:S06]  /*0430*/  LDS.64 R30, [R19+0x280] ;  /* 0x00028000131e7984 */ /* 0x000e6c0000000a00 */
        /* <DEDUP_REMOVED lines=17> */
[----:B------:R-:W2:Y:S02]  /*0550*/  LDS.64 R32, [R19+0x680] ;  /* 0x0006800013207984 */ /* 0x000ea40000000a00 */
[----:B-1----:R-:W-:Y:S02]  /*0560*/  DFMA R10, R30, R10, R8 ;  /* 0x0000000a1e0a722b */ /* 0x002fe40000000008 */
[----:B------:R-:W-:Y:S06]  /*0570*/  LDS.64 R30, [R19+0x700] ;  /* 0x00070000131e7984 */ /* 0x000fec0000000a00 */
[----:B0-----:R-:W-:-:S02]  /*0580*/  DFMA R34, R12, R34, R10 ;  /* 0x000000220c22722b */ /* 0x001fc4000000000a */
[----:B------:R-:W0:Y:S04]  /*0590*/  LDS.128 R8, [R18+0x70] ;  /* 0x0000700012087984 */ /* 0x000e280000000c00 */
[----:B------:R-:W1:Y:S02]  /*05a0*/  LDS.64 R12, [R19+0x780] ;  /* 0x00078000130c7984 */ /* 0x000e640000000a00 */
[----:B--2---:R-:W-:-:S08]  /*05b0*/  DFMA R14, R32, R14, R34 ;  /* 0x0000000e200e722b */ /* 0x004fd00000000022 */
[----:B0-----:R-:W-:Y:S01]  /*05c0*/  DFMA R8, R8, R30, R14 ;  /* 0x0000001e0808722b */ /* 0x001fe2000000000e */
[----:B------:R-:W-:Y:S01]  /*05d0*/  SHF.R.S32.HI R14, RZ, 0x1f, R0 ;  /* 0x0000001fff0e7819 */ /* 0x000fe20000011400 */
[----:B------:R-:W-:Y:S03]  /*05e0*/  BAR.SYNC.DEFER_BLOCKING 0x0 ;  /* 0x0000000000007b1d */ /* 0x000fe60000010000 */
[----:B------:R-:W-:-:S03]  /*05f0*/  ISETP.GT.U32.AND.EX P0, PT, R14, R4, PT, P0 ;  /* 0x000000040e00720c */ /* 0x000fc60003f04100 */
[----:B-1----:R-:W-:-:S10]  /*0600*/  DFMA R10, R12, R10, R8 ;  /* 0x0000000a0c0a722b */ /* 0x002fd40000000008 */
[----:B------:R-:W-:Y:S05]  /*0610*/  @!P0 BRA `(.L_x_1) ;  /* 0xfffffffc00108947 */ /* 0x000fea000383ffff */
.L_x_0:
[----:B------:R-:W1:Y:S01]  /*0620*/  LDCU.64 UR6, c[0x0][0x3a0] ;  /* 0x00007400ff0677ac */ /* 0x000e620008000a00 */
[C---:B0-----:R-:W-:Y:S01]  /*0630*/  LEA R3, P0, R17.reuse, R2, 0x4 ;  /* 0x0000000211037211 */ /* 0x041fe200078020ff */
[----:B------:R-:W-:Y:S01]  /*0640*/  IMAD.MOV.U32 R27, RZ, RZ, RZ ;  /* 0x000000ffff1b7224 */ /* 0x000fe200078e00ff */
[----:B------:R-:W0:Y:S02]  /*0650*/  LDCU.64 UR4, c[0x0][0x390] ;  /* 0x00007200ff0477ac */ /* 0x000e240008000a00 */
[----:B------:R-:W-:Y:S01]  /*0660*/  LEA.HI.X R0, R17, RZ, RZ, 0x4, P0 ;  /* 0x000000ff11007211 */ /* 0x000fe200000f24ff */
[----:B------:R-:W-:-:S04]  /*0670*/  IMAD.WIDE.U32 R16, R16, 0x10, R26 ;  /* 0x0000001010107825 */ /* 0x000fc800078e001a */
[----:B-1----:R-:W-:Y:S02]  /*0680*/  IMAD R0, R0, UR6, RZ ;  /* 0x0000000600007c24 */ /* 0x002fe4000f8e02ff */
[----:B------:R-:W-:-:S04]  /*0690*/  IMAD.WIDE.U32 R16, R3, UR6, R16 ;  /* 0x0000000603107c25 */ /* 0x000fc8000f8e0010 */
[----:B------:R-:W-:Y:S01]  /*06a0*/  IMAD R3, R3, UR7, R0 ;  /* 0x0000000703037c24 */ /* 0x000fe2000f8e0200 */
[----:B0-----:R-:W-:-:S03]  /*06b0*/  LEA R2, P0, R16, UR4, 0x3 ;  /* 0x0000000410027c11 */ /* 0x001fc6000f8018ff */
[----:B------:R-:W-:-:S05]  /*06c0*/  IMAD.IADD R3, R17, 0x1, R3 ;  /* 0x0000000111037824 */ /* 0x000fca00078e0203 */
[----:B------:R-:W-:-:S05]  /*06d0*/  LEA.HI.X R3, R16, UR5, R3, 0x3, P0 ;  /* 0x0000000510037c11 */ /* 0x000fca00080f1c03 */
[----:B------:R-:W-:Y:S01]  /*06e0*/  STG.E.64 desc[UR8][R2.64], R10 ;  /* 0x0000000a02007986 */ /* 0x000fe2000c101b08 */
[----:B------:R-:W-:Y:S05]  /*06f0*/  EXIT ;  /* 0x000000000000794d */ /* 0x000fea0003800000 */
.L_x_2:
[----:B------:R-:W-:-:S00]  /*0700*/  BRA `(.L_x_2) ;  /* 0xfffffffc00fc7947 */ /* 0x000fc0000383ffff */
[----:B------:R-:W-:-:S00]  /*0710*/  NOP ;  /* 0x0000000000007918 */ /* 0x000fc00000000000 */
        /* <DEDUP_REMOVED lines=14> */
.L_x_9:


//--------------------- .text._Z23parallelMatrixMulKernelPKdS0_Pdmm --------------------------
	.section	.text._Z23parallelMatrixMulKernelPKdS0_Pdmm,"ax",@progbits
	.align	128
        .global         _Z23parallelMatrixMulKernelPKdS0_Pdmm
        .type           _Z23parallelMatrixMulKernelPKdS0_Pdmm,@function
        .size           _Z23parallelMatrixMulKernelPKdS0_Pdmm,(.L_x_10 - _Z23parallelMatrixMulKernelPKdS0_Pdmm)
        .other          _Z23parallelMatrixMulKernelPKdS0_Pdmm,@"STO_CUDA_ENTRY STV_DEFAULT"
_Z23parallelMatrixMulKernelPKdS0_Pdmm:
.text._Z23parallelMatrixMulKernelPKdS0_Pdmm:
[----:B------:R-:W-:Y:S01]  /*0000*/  LDC R1, c[0x0][0x37c] ;  /* 0x0000df00ff017b82 */ /* 0x000fe20000000800 */
[----:B------:R-:W0:Y:S01]  /*0010*/  LDCU.64 UR10, c[0x0][0x398] ;  /* 0x00007300ff0a77ac */ /* 0x000e220008000a00 */
[----:B------:R-:W1:Y:S06]  /*0020*/  S2R R2, SR_CTAID.Y ;  /* 0x0000000000027919 */ /* 0x000e6c0000002600 */
[----:B------:R-:W2:Y:S01]  /*0030*/  S2UR UR4, SR_CTAID.X ;  /* 0x00000000000479c3 */ /* 0x000ea20000002500 */
[----:B------:R-:W-:Y:S01]  /*0040*/  CS2R R20, SRZ ;  /* 0x0000000000147805 */ /* 0x000fe2000001ff00 */
[----:B------:R-:W1:Y:S01]  /*0050*/  LDCU UR5, c[0x0][0x364] ;  /* 0x00006c80ff0577ac */ /* 0x000e620008000800 */
[----:B------:R-:W1:Y:S01]  /*0060*/  S2R R3, SR_TID.Y ;  /* 0x0000000000037919 */ /* 0x000e620000002200 */
[----:B------:R-:W2:Y:S01]  /*0070*/  LDCU UR6, c[0x0][0x360] ;  /* 0x00006c00ff0677ac */ /* 0x000ea20008000800 */
[----:B------:R-:W3:Y:S01]  /*0080*/  S2R R0, SR_TID.X ;  /* 0x0000000000007919 */ /* 0x000ee20000002100 */
[----:B------:R-:W4:Y:S01]  /*0090*/  LDCU.64 UR12, c[0x0][0x358] ;  /* 0x00006b00ff0c77ac */ /* 0x000f220008000a00 */
[----:B0-----:R-:W-:-:S04]  /*00a0*/  UISETP.NE.U32.AND UP0, UPT, UR10, URZ, UPT ;  /* 0x000000ff0a00728c */ /* 0x001fc8000bf05070 */
[----:B------:R-:W-:Y:S02]  /*00b0*/  UISETP.NE.AND.EX UP0, UPT, UR11, URZ, UPT, UP0 ;  /* 0x000000ff0b00728c */ /* 0x000fe4000bf05300 */
[----:B--2---:R-:W-:Y:S01]  /*00c0*/  UIMAD UR6, UR6, UR4, URZ ;  /* 0x00000004060672a4 */ /* 0x004fe2000f8e02ff */
[----:B-1----:R-:W-:-:S06]  /*00d0*/  IMAD R2, R2, UR5, R3 ;  /* 0x0000000502027c24 */ /* 0x002fcc000f8e0203 */
[----:B----4-:R-:W-:Y:S05]  /*00e0*/  BRA.U !UP0, `(.L_x_3) ;  /* 0x0000000908947547 */ /* 0x010fea000b800000 */
[----:B------:R-:W0:Y:S01]  /*00f0*/  LDC.64 R10, c[0x0][0x3a0] ;  /* 0x0000e800ff0a7b82 */ /* 0x000e220000000a00 */
[----:B------:R-:W-:Y:S02]  /*0100*/  UISETP.GE.U32.AND UP1, UPT, UR10, 0x8, UPT ;  /* 0x000000080a00788c */ /* 0x000fe4000bf26070 */
[----:B------:R-:W-:Y:S01]  /*0110*/  IMAD.WIDE.U32 R8, R2, UR10, RZ ;  /* 0x0000000a02087c25 */ /* 0x000fe2000f8e00ff */
[----:B------:R-:W-:Y:S01]  /*0120*/  ULOP3.LUT UR9, UR10, 0x7, URZ, 0xc0, !UPT ;  /* 0x000000070a097892 */ /* 0x000fe2000f8ec0ff */
[----:B------:R-:W-:Y:S01]  /*0130*/  CS2R R20, SRZ ;  /* 0x0000000000147805 */ /* 0x000fe2000001ff00 */
[----:B------:R-:W-:Y:S01]  /*0140*/  UISETP.GE.U32.AND.EX UP1, UPT, UR11, URZ, UPT, UP1 ;  /* 0x000000ff0b00728c */ /* 0x000fe2000bf26110 */
[----:B---3--:R-:W-:Y:S01]  /*0150*/  VIADD R5, R0, UR6 ;  /* 0x0000000600057c36 */ /* 0x008fe20008000000 */
[----:B------:R-:W-:Y:S01]  /*0160*/  UISETP.NE.U32.AND UP0, UPT, UR9, URZ, UPT ;  /* 0x000000ff0900728c */ /* 0x000fe2000bf05070 */
[----:B------:R-:W-:Y:S01]  /*0170*/  IMAD R3, R2, UR11, R9 ;  /* 0x0000000b02037c24 */ /* 0x000fe2000f8e0209 */
[----:B------:R-:W-:Y:S01]  /*0180*/  UMOV UR4, URZ ;  /* 0x000000ff00047c82 */ /* 0x000fe20008000000 */
[----:B------:R-:W-:Y:S01]  /*0190*/  UMOV UR5, URZ ;  /* 0x000000ff00057c82 */ /* 0x000fe20008000000 */
[----:B------:R-:W-:-:S03]  /*01a0*/  UISETP.NE.AND.EX UP0, UPT, URZ, URZ, UPT, UP0 ;  /* 0x000000ffff00728c */ /* 0x000fc6000bf05300 */
[----:B------:R-:W-:Y:S08]  /*01b0*/  BRA.U !UP1, `(.L_x_4) ;  /* 0x0000000109fc7547 */ /* 0x000ff0000b800000 */
[----:B------:R-:W1:Y:S01]  /*01c0*/  LDCU.128 UR16, c[0x0][0x380] ;  /* 0x00007000ff1077ac */ /* 0x000e620008000c00 */
[----:B0-----:R-:W-:Y:S01]  /*01d0*/  IMAD.SHL.U32 R29, R11, 0x8, RZ ;  /* 0x000000080b1d7824 */ /* 0x001fe200078e00ff */
[C---:B------:R-:W-:Y:S01]  /*01e0*/  SHF.L.U64.HI R28, R10.reuse, 0x6, R11 ;  /* 0x000000060a1c7819 */ /* 0x040fe2000001020b */
[----:B------:R-:W-:Y:S01]  /*01f0*/  IMAD.WIDE.U32 R6, R10, 0x8, RZ ;  /* 0x000000080a067825 */ /* 0x000fe200078e00ff */
[----:B------:R-:W0:Y:S01]  /*0200*/  LDCU UR5, c[0x0][0x39c] ;  /* 0x00007380ff0577ac */ /* 0x000e220008000800 */
[----:B------:R-:W-:Y:S02]  /*0210*/  CS2R R20, SRZ ;  /* 0x0000000000147805 */ /* 0x000fe4000001ff00 */
[----:B------:R-:W-:Y:S01]  /*0220*/  IMAD.IADD R29, R7, 0x1, R29 ;  /* 0x00000001071d7824 */ /* 0x000fe200078e021d */
[----:B------:R-:W-:-:S07]  /*0230*/  ULOP3.LUT UR4, UR10, 0xfffffff8, URZ, 0xc0, !UPT ;  /* 0xfffffff80a047892 */ /* 0x000fce000f8ec0ff */
[----:B------:R-:W-:Y:S01]  /*0240*/  UMOV UR7, UR4 ;  /* 0x0000000400077c82 */ /* 0x000fe20008000000 */
[----:B-1----:R-:W-:Y:S02]  /*0250*/  LEA R12, P1, R8, UR16, 0x3 ;  /* 0x00000010080c7c11 */ /* 0x002fe4000f8218ff */
[C---:B------:R-:W-:Y:S02]  /*0260*/  LEA R4, P0, R5.reuse, UR18, 0x3 ;  /* 0x0000001205047c11 */ /* 0x040fe4000f8018ff */
[----:B------:R-:W-:Y:S01]  /*0270*/  IADD3 R12, P2, PT, R12, 0x20, RZ ;  /* 0x000000200c0c7810 */ /* 0x000fe20007f5e0ff */
[----:B0-----:R-:W-:Y:S01]  /*0280*/  UMOV UR8, UR5 ;  /* 0x0000000500087c82 */ /* 0x001fe20008000000 */
[----:B------:R-:W-:Y:S02]  /*0290*/  LEA.HI.X R13, R8, UR17, R3, 0x3, P1 ;  /* 0x00000011080d7c11 */ /* 0x000fe400088f1c03 */
[----:B------:R-:W-:-:S03]  /*02a0*/  LEA.HI.X R5, R5, UR19, RZ, 0x3, P0 ;  /* 0x0000001305057c11 */ /* 0x000fc600080f1cff */
[----:B------:R-:W-:-:S07]  /*02b0*/  IMAD.X R13, RZ, RZ, R13, P2 ;  /* 0x000000ffff0d7224 */ /* 0x000fce00010e060d */
.L_x_5:
[----:B------:R-:W-:Y:S01]  /*02c0*/  IADD3 R26, P0, PT, R4, R6, RZ ;  /* 0x00000006041a7210 */ /* 0x000fe20007f1e0ff */
[----:B------:R-:W2:Y:S04]  /*02d0*/  LDG.E.64 R18, desc[UR12][R4.64] ;  /* 0x0000000c04127981 */ /* 0x000ea8000c1e1b00 */
[----:B------:R-:W2:Y:S01]  /*02e0*/  LDG.E.64 R16, desc[UR12][R12.64+-0x20] ;  /* 0xffffe00c0c107981 */ /* 0x000ea2000c1e1b00 */
[----:B------:R-:W-:-:S03]  /*02f0*/  IMAD.X R27, R5, 0x1, R29, P0 ;  /* 0x00000001051b7824 */ /* 0x000fc600000e061d */
[----:B------:R-:W3:Y:S04]  /*0300*/  LDG.E.64 R14, desc[UR12][R12.64+-0x18] ;  /* 0xffffe80c0c0e7981 */ /* 0x000ee8000c1e1b00 */
[----:B------:R-:W3:Y:S01]  /*0310*/  LDG.E.64 R22, desc[UR12][R26.64] ;  /* 0x0000000c1a167981 */ /* 0x000ee2000c1e1b00 */
[----:B--2---:R-:W-:Y:S01]  /*0320*/  DFMA R18, R16, R18, R20 ;  /* 0x000000121012722b */ /* 0x004fe20000000014 */
[----:B------:R-:W-:-:S05]  /*0330*/  IADD3 R16, P0, PT, R26, R6, RZ ;  /* 0x000000061a107210 */ /* 0x000fca0007f1e0ff */
[--C-:B------:R-:W-:Y:S01]  /*0340*/  IMAD.X R17, R27, 0x1, R29.reuse, P0 ;  /* 0x000000011b117824 */ /* 0x100fe200000e061d */
[----:B------:R-:W-:Y:S01]  /*0350*/  IADD3 R24, P0, PT, R16, R6, RZ ;  /* 0x0000000610187210 */ /* 0x000fe20007f1e0ff */
[----:B---3--:R-:W-:Y:S01]  /*0360*/  DFMA R22, R14, R22, R18 ;  /* 0x000000160e16722b */ /* 0x008fe20000000012 */
[----:B------:R-:W2:Y:S04]  /*0370*/  LDG.E.64 R14, desc[UR12][R12.64+-0x10] ;  /* 0xfffff00c0c0e7981 */ /* 0x000ea8000c1e1b00 */
[----:B------:R-:W2:Y:S01]  /*0380*/  LDG.E.64 R20, desc[UR12][R16.64] ;  /* 0x0000000c10147981 */ /* 0x000ea2000c1e1b00 */
[----:B------:R-:W-:-:S03]  /*0390*/  IMAD.X R25, R17, 0x1, R29, P0 ;  /* 0x0000000111197824 */ /* 0x000fc600000e061d */
[----:B------:R-:W3:Y:S04]  /*03a0*/  LDG.E.64 R18, desc[UR12][R12.64+-0x8] ;  /* 0xfffff80c0c127981 */ /* 0x000ee8000c1e1b00 */
[----:B------:R-:W3:Y:S01]  /*03b0*/  LDG.E.64 R16, desc[UR12][R24.64] ;  /* 0x0000000c18107981 */ /* 0x000ee2000c1e1b00 */
[----:B------:R-:W-:-:S05]  /*03c0*/  IADD3 R26, P0, PT, R24, R6, RZ ;  /* 0x00000006181a7210 */ /* 0x000fca0007f1e0ff */
[----:B------:R-:W-:Y:S02]  /*03d0*/  IMAD.X R27, R25, 0x1, R29, P0 ;  /* 0x00000001191b7824 */ /* 0x000fe400000e061d */
[----:B------:R-:W4:Y:S01]  /*03e0*/  LDG.E.64 R24, desc[UR12][R12.64+0x8] ;  /* 0x0000080c0c187981 */ /* 0x000f22000c1e1b00 */
[----:B--2---:R-:W-:Y:S01]  /*03f0*/  DFMA R20, R14, R20, R22 ;  /* 0x000000140e14722b */ /* 0x004fe20000000016 */
[----:B------:R-:W-:-:S07]  /*0400*/  IADD3 R14, P0, PT, R26, R6, RZ ;  /* 0x000000061a0e7210 */ /* 0x000fce0007f1e0ff */
[----:B---3--:R-:W-:Y:S01]  /*0410*/  DFMA R16, R18, R16, R20 ;  /* 0x000000101210722b */ /* 0x008fe20000000014 */
[----:B------:R-:W2:Y:S01]  /*0420*/  LDG.E.64 R18, desc[UR12][R12.64] ;  /* 0x0000000c0c127981 */ /* 0x000ea2000c1e1b00 */
[----:B------:R-:W-:-:S03]  /*0430*/  IMAD.X R15, R27, 0x1, R29, P0 ;  /* 0x000000011b0f7824 */ /* 0x000fc600000e061d */
[----:B------:R-:W2:Y:S04]  /*0440*/  LDG.E.64 R20, desc[UR12][R26.64] ;  /* 0x0000000c1a147981 */ /* 0x000ea8000c1e1b00 */
[----:B------:R-:W4:Y:S01]  /*0450*/  LDG.E.64 R22, desc[UR12][R14.64] ;  /* 0x0000000c0e167981 */ /* 0x000f22000c1e1b00 */
[----:B--2---:R-:W-:Y:S01]  /*0460*/  DFMA R18, R18, R20, R16 ;  /* 0x000000141212722b */ /* 0x004fe20000000010 */
[----:B------:R-:W-:-:S05]  /*0470*/  IADD3 R16, P0, PT, R14, R6, RZ ;  /* 0x000000060e107210 */ /* 0x000fca0007f1e0ff */
[----:B------:R-:W-:Y:S02]  /*0480*/  IMAD.X R17, R15, 0x1, R29, P0 ;  /* 0x000000010f117824 */ /* 0x000fe400000e061d */
[----:B----4-:R-:W-:Y:S01]  /*0490*/  DFMA R24, R24, R22, R18 ;  /* 0x000000161818722b */ /* 0x010fe20000000012 */
[----:B------:R-:W2:Y:S01]  /*04a0*/  LDG.E.64 R14, desc[UR12][R12.64+0x18] ;  /* 0x0000180c0c0e7981 */ /* 0x000ea2000c1e1b00 */
[----:B------:R-:W-:-:S03]  /*04b0*/  IADD3 R18, P0, PT, R16, R6, RZ ;  /* 0x0000000610127210 */ /* 0x000fc60007f1e0ff */
[----:B------:R0:W3:Y:S02]  /*04c0*/  LDG.E.64 R22, desc[UR12][R12.64+0x10] ;  /* 0x0000100c0c167981 */ /* 0x0000e4000c1e1b00 */
[----:B------:R-:W-:Y:S02]  /*04d0*/  IMAD.X R19, R17, 0x1, R29, P0 ;  /* 0x0000000111137824 */ /* 0x000fe400000e061d */
[----:B------:R-:W3:Y:S04]  /*04e0*/  LDG.E.64 R20, desc[UR12][R16.64] ;  /* 0x0000000c10147981 */ /* 0x000ee8000c1e1b00 */
[----:B------:R-:W2:Y:S01]  /*04f0*/  LDG.E.64 R18, desc[UR12][R18.64] ;  /* 0x0000000c12127981 */ /* 0x000ea2000c1e1b00 */
[----:B------:R-:W-:-:S04]  /*0500*/  UIADD3 UR7, UP1, UPT, UR7, -0x8, URZ ;  /* 0xfffffff807077890 */ /* 0x000fc8000ff3e0ff */
[----:B------:R-:W-:Y:S02]  /*0510*/  UIADD3.X UR8, UPT, UPT, UR8, -0x1, URZ, UP1, !UPT ;  /* 0xffffffff08087890 */ /* 0x000fe40008ffe4ff */
[----:B------:R-:W-:-:S04]  /*0520*/  UISETP.NE.U32.AND UP1, UPT, UR7, URZ, UPT ;  /* 0x000000ff0700728c */ /* 0x000fc8000bf25070 */
[----:B------:R-:W-:Y:S01]  /*0530*/  UISETP.NE.AND.EX UP1, UPT, UR8, URZ, UPT, UP1 ;  /* 0x000000ff0800728c */ /* 0x000fe2000bf25310 */
[----:B------:R-:W-:Y:S02]  /*0540*/  LEA R4, P0, R10, R4, 0x6 ;  /* 0x000000040a047211 */ /* 0x000fe400078030ff */
[----:B0-----:R-:W-:-:S03]  /*0550*/  IADD3 R12, P1, PT, R12, 0x40, RZ ;  /* 0x000000400c0c7810 */ /* 0x001fc60007f3e0ff */
[----:B------:R-:W-:Y:S02]  /*0560*/  IMAD.X R5, R5, 0x1, R28, P0 ;  /* 0x0000000105057824 */ /* 0x000fe400000e061c */
[----:B------:R-:W-:Y:S01]  /*0570*/  IMAD.X R13, RZ, RZ, R13, P1 ;  /* 0x000000ffff0d7224 */ /* 0x000fe200008e060d */
[----:B---3--:R-:W-:-:S08]  /*0580*/  DFMA R20, R22, R20, R24 ;  /* 0x000000141614722b */ /* 0x008fd00000000018 */
[----:B--2---:R-:W-:Y:S01]  /*0590*/  DFMA R20, R14, R18, R20 ;  /* 0x000000120e14722b */ /* 0x004fe20000000014 */
[----:B------:R-:W-:Y:S10]  /*05a0*/  BRA.U UP1, `(.L_x_5) ;  /* 0xfffffffd01447547 */ /* 0x000ff4000b83ffff */
.L_x_4:
[----:B------:R-:W-:Y:S05]  /*05b0*/  BRA.U !UP0, `(.L_x_3) ;  /* 0x0000000508607547 */ /* 0x000fea000b800000 */
[----:B------:R-:W-:Y:S01]  /*05c0*/  UISETP.GE.U32.AND UP1, UPT, UR9, 0x4, UPT ;  /* 0x000000040900788c */ /* 0x000fe2000bf26070 */
[----:B------:R-:W-:Y:S01]  /*05d0*/  VIADD R4, R0, UR6 ;  /* 0x0000000600047c36 */ /* 0x000fe20008000000 */
[----:B------:R-:W-:Y:S02]  /*05e0*/  ULOP3.LUT UR8, UR10, 0x3, URZ, 0xc0, !UPT ;  /* 0x000000030a087892 */ /* 0x000fe4000f8ec0ff */
[----:B------:R-:W-:Y:S02]  /*05f0*/  UISETP.GE.U32.AND.EX UP1, UPT, URZ, URZ, UPT, UP1 ;  /* 0x000000ffff00728c */ /* 0x000fe4000bf26110 */
[----:B------:R-:W-:-:S04]  /*0600*/  UISETP.NE.U32.AND UP0, UPT, UR8, URZ, UPT ;  /* 0x000000ff0800728c */ /* 0x000fc8000bf05070 */
[----:B------:R-:W-:-:S03]  /*0610*/  UISETP.NE.AND.EX UP0, UPT, URZ, URZ, UPT, UP0 ;  /* 0x000000ffff00728c */ /* 0x000fc6000bf05300 */
[----:B------:R-:W-:Y:S08]  /*0620*/  BRA.U !UP1, `(.L_x_6) ;  /* 0x0000000109887547 */ /* 0x000ff0000b800000 */
[----:B------:R-:W1:Y:S01]  /*0630*/  LDCU.128 UR16, c[0x0][0x380] ;  /* 0x00007000ff1077ac */ /* 0x000e620008000c00 */
[----:B0-----:R-:W-:Y:S01]  /*0640*/  IMAD R12, R10, UR5, RZ ;  /* 0x000000050a0c7c24 */ /* 0x001fe2000f8e02ff */
[----:B------:R-:W-:Y:S01]  /*0650*/  IADD3 R13, P0, PT, R8, UR4, RZ ;  /* 0x00000004080d7c10 */ /* 0x000fe2000ff1e0ff */
[----:B------:R-:W-:Y:S02]  /*0660*/  IMAD.MOV.U32 R5, RZ, RZ, RZ ;  /* 0x000000ffff057224 */ /* 0x000fe400078e00ff */
[----:B------:R-:W-:Y:S01]  /*0670*/  IMAD R15, R11, UR4, R12 ;  /* 0x000000040b0f7c24 */ /* 0x000fe2000f8e020c */
[----:B------:R-:W-:Y:S01]  /*0680*/  IADD3.X R14, PT, PT, R3, UR5, RZ, P0, !PT ;  /* 0x00000005030e7c10 */ /* 0x000fe200087fe4ff */
[----:B------:R-:W-:-:S04]  /*0690*/  IMAD.WIDE.U32 R6, R10, UR4, R4 ;  /* 0x000000040a067c25 */ /* 0x000fc8000f8e0004 */
[----:B------:R-:W-:Y:S01]  /*06a0*/  IMAD.IADD R7, R7, 0x1, R15 ;  /* 0x0000000107077824 */ /* 0x000fe200078e020f */
[C---:B-1----:R-:W-:Y:S02]  /*06b0*/  LEA R12, P1, R13.reuse, UR16, 0x3 ;  /* 0x000000100d0c7c11 */ /* 0x042fe4000f8218ff */
[C---:B------:R-:W-:Y:S02]  /*06c0*/  LEA R22, P0, R6.reuse, UR18, 0x3 ;  /* 0x0000001206167c11 */ /* 0x040fe4000f8018ff */
[----:B------:R-:W-:Y:S02]  /*06d0*/  LEA.HI.X R13, R13, UR17, R14, 0x3, P1 ;  /* 0x000000110d0d7c11 */ /* 0x000fe400088f1c0e */
[----:B------:R-:W-:-:S03]  /*06e0*/  LEA.HI.X R23, R6, UR19, R7, 0x3, P0 ;  /* 0x0000001306177c11 */ /* 0x000fc600080f1c07 */
[----:B------:R-:W2:Y:S04]  /*06f0*/  LDG.E.64 R14, desc[UR12][R12.64] ;  /* 0x0000000c0c0e7981 */ /* 0x000ea8000c1e1b00 */
[----:B------:R-:W2:Y:S01]  /*0700*/  LDG.E.64 R6, desc[UR12][R22.64] ;  /* 0x0000000c16067981 */ /* 0x000ea2000c1e1b00 */
[C---:B------:R-:W-:Y:S01]  /*0710*/  IMAD.SHL.U32 R29, R10.reuse, 0x8, RZ ;  /* 0x000000080a1d7824 */ /* 0x040fe200078e00ff */
[----:B------:R-:W-:-:S04]  /*0720*/  SHF.L.U64.HI R27, R10, 0x3, R11 ;  /* 0x000000030a1b7819 */ /* 0x000fc8000001020b */
[----:B------:R-:W-:-:S05]  /*0730*/  IADD3 R16, P0, PT, R29, R22, RZ ;  /* 0x000000161d107210 */ /* 0x000fca0007f1e0ff */
[----:B------:R-:W-:Y:S01]  /*0740*/  IMAD.X R17, R27, 0x1, R23, P0 ;  /* 0x000000011b117824 */ /* 0x000fe200000e0617 */
[-C--:B------:R-:W-:Y:S01]  /*0750*/  IADD3 R18, P0, PT, R16, R29.reuse, RZ ;  /* 0x0000001d10127210 */ /* 0x080fe20007f1e0ff */
[----:B------:R-:W3:Y:S04]  /*0760*/  LDG.E.64 R22, desc[UR12][R12.64+0x8] ;  /* 0x0000080c0c167981 */ /* 0x000ee8000c1e1b00 */
[----:B------:R-:W3:Y:S01]  /*0770*/  LDG.E.64 R24, desc[UR12][R16.64] ;  /* 0x0000000c10187981 */ /* 0x000ee2000c1e1b00 */
[--C-:B------:R-:W-:Y:S01]  /*0780*/  IMAD.X R19, R17, 0x1, R27.reuse, P0 ;  /* 0x0000000111137824 */ /* 0x100fe200000e061b */
[----:B------:R-:W-:Y:S02]  /*0790*/  IADD3 R26, P0, PT, R18, R29, RZ ;  /* 0x0000001d121a7210 */ /* 0x000fe40007f1e0ff */
[----:B------:R-:W4:Y:S03]  /*07a0*/  LDG.E.64 R28, desc[UR12][R12.64+0x18] ;  /* 0x0000180c0c1c7981 */ /* 0x000f26000c1e1b00 */
[----:B------:R-:W-:-:S06]  /*07b0*/  IMAD.X R27, R19, 0x1, R27, P0 ;  /* 0x00000001131b7824 */ /* 0x000fcc00000e061b */
[----:B------:R-:W4:Y:S01]  /*07c0*/  LDG.E.64 R26, desc[UR12][R26.64] ;  /* 0x0000000c1a1a7981 */ /* 0x000f22000c1e1b00 */
[----:B--2---:R-:W-:-:S03]  /*07d0*/  DFMA R6, R14, R6, R20 ;  /* 0x000000060e06722b */ /* 0x004fc60000000014 */
[----:B------:R-:W2:Y:S04]  /*07e0*/  LDG.E.64 R14, desc[UR12][R12.64+0x10] ;  /* 0x0000100c0c0e7981 */ /* 0x000ea8000c1e1b00 */
[----:B------:R-:W2:Y:S01]  /*07f0*/  LDG.E.64 R20, desc[UR12][R18.64] ;  /* 0x0000000c12147981 */ /* 0x000ea2000c1e1b00 */
[----:B---3--:R-:W-:Y:S01]  /*0800*/  DFMA R6, R22, R24, R6 ;  /* 0x000000181606722b */ /* 0x008fe20000000006 */
[----:B------:R-:W-:-:S04]  /*0810*/  UIADD3 UR4, UP1, UPT, UR4, 0x4, URZ ;  /* 0x0000000404047890 */ /* 0x000fc8000ff3e0ff */
[----:B------:R-:W-:-:S03]  /*0820*/  UIADD3.X UR5, UPT, UPT, URZ, UR5, URZ, UP1, !UPT ;  /* 0x00000005ff057290 */ /* 0x000fc60008ffe4ff */
[----:B--2---:R-:W-:-:S08]  /*0830*/  DFMA R20, R14, R20, R6 ;  /* 0x000000140e14722b */ /* 0x004fd00000000006 */
[----:B----4-:R-:W-:-:S11]  /*0840*/  DFMA R20, R28, R26, R20 ;  /* 0x0000001a1c14722b */ /* 0x010fd60000000014 */
.L_x_6:
[----:B------:R-:W-:Y:S05]  /*0850*/  BRA.U !UP0, `(.L_x_3) ;  /* 0x0000000108b87547 */ /* 0x000fea000b800000 */
[----:B------:R-:W-:Y:S02]  /*0860*/  UISETP.NE.U32.AND UP1, UPT, UR8, 0x1, UPT ;  /* 0x000000010800788c */ /* 0x000fe4000bf25070 */
[----:B------:R-:W-:Y:S02]  /*0870*/  ULOP3.LUT UR7, UR10, 0x1, URZ, 0xc0, !UPT ;  /* 0x000000010a077892 */ /* 0x000fe4000f8ec0ff */
[----:B------:R-:W-:Y:S02]  /*0880*/  UISETP.NE.AND.EX UP1, UPT, URZ, URZ, UPT, UP1 ;  /* 0x000000ffff00728c */ /* 0x000fe4000bf25310 */
[----:B------:R-:W-:-:S04]  /*0890*/  UISETP.NE.U32.AND UP0, UPT, UR7, 0x1, UPT ;  /* 0x000000010700788c */ /* 0x000fc8000bf05070 */
[----:B------:R-:W-:-:S03]  /*08a0*/  UISETP.NE.U32.AND.EX UP0, UPT, URZ, URZ, UPT, UP0 ;  /* 0x000000ffff00728c */ /* 0x000fc6000bf05100 */
[----:B------:R-:W-:Y:S08]  /*08b0*/  BRA.U !UP1, `(.L_x_7) ;  /* 0x00000001095c7547 */ /* 0x000ff0000b800000 */
[----:B------:R-:W1:Y:S01]  /*08c0*/  LDCU.128 UR8, c[0x0][0x380] ;  /* 0x00007000ff0877ac */ /* 0x000e620008000c00 */
[----:B0-----:R-:W-:Y:S01]  /*08d0*/  IMAD R6, R10, UR5, RZ ;  /* 0x000000050a067c24 */ /* 0x001fe2000f8e02ff */
[----:B------:R-:W-:Y:S01]  /*08e0*/  IADD3 R7, P0, PT, R8, UR4, RZ ;  /* 0x0000000408077c10 */ /* 0x000fe2000ff1e0ff */
[----:B------:R-:W-:Y:S02]  /*08f0*/  IMAD.MOV.U32 R14, RZ, RZ, R4 ;  /* 0x000000ffff0e7224 */ /* 0x000fe400078e0004 */
[----:B------:R-:W-:Y:S01]  /*0900*/  IMAD.MOV.U32 R15, RZ, RZ, RZ ;  /* 0x000000ffff0f7224 */ /* 0x000fe200078e00ff */
[----:B------:R-:W-:Y:S01]  /*0910*/  IADD3.X R16, PT, PT, R3, UR5, RZ, P0, !PT ;  /* 0x0000000503107c10 */ /* 0x000fe200087fe4ff */
[----:B------:R-:W-:Y:S02]  /*0920*/  IMAD R13, R11, UR4, R6 ;  /* 0x000000040b0d7c24 */ /* 0x000fe4000f8e0206 */
[----:B------:R-:W-:-:S04]  /*0930*/  IMAD.WIDE.U32 R14, R10, UR4, R14 ;  /* 0x000000040a0e7c25 */ /* 0x000fc8000f8e000e */
[----:B------:R-:W-:Y:S01]  /*0940*/  IMAD.IADD R13, R15, 0x1, R13 ;  /* 0x000000010f0d7824 */ /* 0x000fe200078e020d */
[C---:B-1----:R-:W-:Y:S02]  /*0950*/  LEA R6, P1, R7.reuse, UR8, 0x3 ;  /* 0x0000000807067c11 */ /* 0x042fe4000f8218ff */
[C---:B------:R-:W-:Y:S02]  /*0960*/  LEA R12, P0, R14.reuse, UR10, 0x3 ;  /* 0x0000000a0e0c7c11 */ /* 0x040fe4000f8018ff */
[----:B------:R-:W-:Y:S02]  /*0970*/  LEA.HI.X R7, R7, UR9, R16, 0x3, P1 ;  /* 0x0000000907077c11 */ /* 0x000fe400088f1c10 */
[----:B------:R-:W-:Y:S02]  /*0980*/  LEA.HI.X R13, R14, UR11, R13, 0x3, P0 ;  /* 0x0000000b0e0d7c11 */ /* 0x000fe400080f1c0d */
[C---:B------:R-:W-:Y:S01]  /*0990*/  LEA R14, P0, R10.reuse, R12, 0x3 ;  /* 0x0000000c0a0e7211 */ /* 0x040fe200078018ff */
[----:B------:R-:W2:Y:S04]  /*09a0*/  LDG.E.64 R16, desc[UR12][R6.64] ;  /* 0x0000000c06107981 */ /* 0x000ea8000c1e1b00 */
[----:B------:R-:W2:Y:S01]  /*09b0*/  LDG.E.64 R18, desc[UR12][R12.64] ;  /* 0x0000000c0c127981 */ /* 0x000ea2000c1e1b00 */
[----:B------:R-:W-:-:S03]  /*09c0*/  LEA.HI.X R15, R10, R13, R11, 0x3, P0 ;  /* 0x0000000d0a0f7211 */ /* 0x000fc600000f1c0b */
[----:B------:R-:W3:Y:S04]  /*09d0*/  LDG.E.64 R22, desc[UR12][R6.64+0x8] ;  /* 0x0000080c06167981 */ /* 0x000ee8000c1e1b00 */
[----:B------:R-:W3:Y:S01]  /*09e0*/  LDG.E.64 R14, desc[UR12][R14.64] ;  /* 0x0000000c0e0e7981 */ /* 0x000ee2000c1e1b00 */
[----:B------:R-:W-:-:S04]  /*09f0*/  UIADD3 UR4, UP1, UPT, UR4, 0x2, URZ ;  /* 0x0000000204047890 */ /* 0x000fc8000ff3e0ff */
[----:B------:R-:W-:Y:S01]  /*0a00*/  UIADD3.X UR5, UPT, UPT, URZ, UR5, URZ, UP1, !UPT ;  /* 0x00000005ff057290 */ /* 0x000fe20008ffe4ff */
[----:B--2---:R-:W-:-:S08]  /*0a10*/  DFMA R16, R16, R18, R20 ;  /* 0x000000121010722b */ /* 0x004fd00000000014 */
[----:B---3--:R-:W-:-:S11]  /*0a20*/  DFMA R20, R22, R14, R16 ;  /* 0x0000000e1614722b */ /* 0x008fd60000000010 */
.L_x_7:
[----:B------:R-:W-:Y:S05]  /*0a30*/  BRA.U UP0, `(.L_x_3) ;  /* 0x0000000100407547 */ /* 0x000fea000b800000 */
[----:B------:R-:W1:Y:S01]  /*0a40*/  LDCU.128 UR8, c[0x0][0x380] ;  /* 0x00007000ff0877ac */ /* 0x000e620008000c00 */
[----:B0-----:R-:W-:Y:S01]  /*0a50*/  IMAD R12, R10, UR5, RZ ;  /* 0x000000050a0c7c24 */ /* 0x001fe2000f8e02ff */
[----:B------:R-:W-:Y:S01]  /*0a60*/  IADD3 R9, P0, PT, R8, UR4, RZ ;  /* 0x0000000408097c10 */ /* 0x000fe2000ff1e0ff */
[----:B------:R-:W-:Y:S02]  /*0a70*/  IMAD.MOV.U32 R6, RZ, RZ, R4 ;  /* 0x000000ffff067224 */ /* 0x000fe400078e0004 */
[----:B------:R-:W-:Y:S02]  /*0a80*/  IMAD.MOV.U32 R7, RZ, RZ, RZ ;  /* 0x000000ffff077224 */ /* 0x000fe400078e00ff */
[----:B------:R-:W-:Y:S02]  /*0a90*/  IMAD R11, R11, UR4, R12 ;  /* 0x000000040b0b7c24 */ /* 0x000fe4000f8e020c */
[----:B------:R-:W-:Y:S01]  /*0aa0*/  IMAD.WIDE.U32 R6, R10, UR4, R6 ;  /* 0x000000040a067c25 */ /* 0x000fe2000f8e0006 */
[----:B------:R-:W-:-:S03]  /*0ab0*/  IADD3.X R10, PT, PT, R3, UR5, RZ, P0, !PT ;  /* 0x00000005030a7c10 */ /* 0x000fc600087fe4ff */
[----:B------:R-:W-:Y:S01]  /*0ac0*/  IMAD.IADD R3, R7, 0x1, R11 ;  /* 0x0000000107037824 */ /* 0x000fe200078e020b */
[C---:B-1----:R-:W-:Y:S02]  /*0ad0*/  LEA R4, P1, R9.reuse, UR8, 0x3 ;  /* 0x0000000809047c11 */ /* 0x042fe4000f8218ff */
[C---:B------:R-:W-:Y:S02]  /*0ae0*/  LEA R8, P0, R6.reuse, UR10, 0x3 ;  /* 0x0000000a06087c11 */ /* 0x040fe4000f8018ff */
[----:B------:R-:W-:Y:S02]  /*0af0*/  LEA.HI.X R5, R9, UR9, R10, 0x3, P1 ;  /* 0x0000000909057c11 */ /* 0x000fe400088f1c0a */
[----:B------:R-:W-:-:S04]  /*0b00*/  LEA.HI.X R9, R6, UR11, R3, 0x3, P0 ;  /* 0x0000000b06097c11 */ /* 0x000fc800080f1c03 */
[----:B------:R-:W2:Y:S04]  /*0b10*/  LDG.E.64 R4, desc[UR12][R4.64] ;  /* 0x0000000c04047981 */ /* 0x000ea8000c1e1b00 */
[----:B------:R-:W2:Y:S02]  /*0b20*/  LDG.E.64 R6, desc[UR12][R8.64] ;  /* 0x0000000c08067981 */ /* 0x000ea4000c1e1b00 */
[----:B--2---:R-:W-:-:S11]  /*0b30*/  DFMA R20, R4, R6, R20 ;  /* 0x000000060414722b */ /* 0x004fd60000000014 */
.L_x_3:
[----:B------:R-:W1:Y:S01]  /*0b40*/  LDCU.64 UR8, c[0x0][0x3a0] ;  /* 0x00007400ff0877ac */ /* 0x000e620008000a00 */
[----:B---3--:R-:W-:Y:S01]  /*0b50*/  IADD3 R4, P0, PT, R0, UR6, RZ ;  /* 0x0000000600047c10 */ /* 0x008fe2000ff1e0ff */
[----:B------:R-:W2:Y:S04]  /*0b60*/  LDCU.64 UR4, c[0x0][0x390] ;  /* 0x00007200ff0477ac */ /* 0x000ea80008000a00 */
[----:B------:R-:W-:Y:S02]  /*0b70*/  IMAD.X R5, RZ, RZ, RZ, P0 ;  /* 0x000000ffff057224 */ /* 0x000fe400000e06ff */
[----:B-1----:R-:W-:-:S04]  /*0b80*/  IMAD.WIDE.U32 R4, R2, UR8, R4 ;  /* 0x0000000802047c25 */ /* 0x002fc8000f8e0004 */
[----:B------:R-:W-:Y:S01]  /*0b90*/  IMAD R3, R2, UR9, R5 ;  /* 0x0000000902037c24 */ /* 0x000fe2000f8e0205 */
[----:B--2---:R-:W-:-:S04]  /*0ba0*/  LEA R2, P0, R4, UR4, 0x3 ;  /* 0x0000000404027c11 */ /* 0x004fc8000f8018ff */
[----:B------:R-:W-:-:S05]  /*0bb0*/  LEA.HI.X R3, R4, UR5, R3, 0x3, P0 ;  /* 0x0000000504037c11 */ /* 0x000fca00080f1c03 */
[----:B------:R-:W-:Y:S01]  /*0bc0*/  STG.E.64 desc[UR12][R2.64], R20 ;  /* 0x0000001402007986 */ /* 0x000fe2000c101b0c */
[----:B------:R-:W-:Y:S05]  /*0bd0*/  EXIT ;  /* 0x000000000000794d */ /* 0x000fea0003800000 */
.L_x_8:
        /* <DEDUP_REMOVED lines=10> */
.L_x_10:


//--------------------- .nv.shared._Z29parallelMatrixMulSharedKernelPKdS0_Pdmm --------------------------
	.section	.nv.shared._Z29parallelMatrixMulSharedKernelPKdS0_Pdmm,"aw",@nobits
	.sectionflags	@""
	.align	8
.nv.shared._Z29parallelMatrixMulSharedKernelPKdS0_Pdmm:
	.zero		5120


//--------------------- .nv.shared.reserved.0     --------------------------
	.section	.nv.shared.reserved.0,"aw",@nobits
	.weak		__nv_reservedSMEM_offset_0_alias
	.size		__nv_reservedSMEM_offset_0_alias, 0, 64
	.other		__nv_reservedSMEM_offset_0_alias,@"STO_CUDA_RESERVED_SHARED STV_DEFAULT"
__nv_reservedSMEM_offset_0_alias:
	.zero		0
	.zero		64


//--------------------- .nv.constant0._Z29parallelMatrixMulSharedKernelPKdS0_Pdmm --------------------------
	.section	.nv.constant0._Z29parallelMatrixMulSharedKernelPKdS0_Pdmm,"a",@progbits
	.sectionflags	@""
	.align	4
.nv.constant0._Z29parallelMatrixMulSharedKernelPKdS0_Pdmm:
	.zero		936


//--------------------- .nv.constant0._Z23parallelMatrixMulKernelPKdS0_Pdmm --------------------------
	.section	.nv.constant0._Z23parallelMatrixMulKernelPKdS0_Pdmm,"a",@progbits
	.sectionflags	@""
	.align	4
.nv.constant0._Z23parallelMatrixMulKernelPKdS0_Pdmm:
	.zero		936


//--------------------- SYMBOLS --------------------------

	.type		.nv.reservedSmem.offset0,@object
	.size		.nv.reservedSmem.offset0,0x4
	.type		.nv.reservedSmem.cap,@object
	.size		.nv.reservedSmem.cap,0x4
